	.headerflags	@"EF_CUDA_TEXMODE_UNIFIED EF_CUDA_64BIT_ADDRESS EF_CUDA_ACCELERATORS EF_CUDA_SM90 EF_CUDA_VIRTUAL_SM(EF_CUDA_SM90)"
	.elftype	@"ET_EXEC"


//--------------------- .nv.info                  --------------------------
	.section	.nv.info,"",@"SHT_CUDA_INFO"
	.align	4


	//----- nvinfo : EIATTR_REGCOUNT
	.align		4
        /*0000*/ 	.byte	0x04, 0x2f
        /*0002*/ 	.short	(.L_3 - .L_2)
	.align		4
.L_2:
        /*0004*/ 	.word	index@(triton_poi_fused__native_batch_norm_legit_no_training_hardtanh_7)
        /*0008*/ 	.word	0x00000020


	//----- nvinfo : EIATTR_MIN_STACK_SIZE
	.align		4
.L_3:
        /*000c*/ 	.byte	0x04, 0x12
        /*000e*/ 	.short	(.L_5 - .L_4)
	.align		4
.L_4:
        /*0010*/ 	.word	index@(triton_poi_fused__native_batch_norm_legit_no_training_hardtanh_7)
        /*0014*/ 	.word	0x00000000


	//----- nvinfo : EIATTR_FRAME_SIZE
	.align		4
.L_5:
        /*0018*/ 	.byte	0x04, 0x11
        /*001a*/ 	.short	(.L_7 - .L_6)
	.align		4
.L_6:
        /*001c*/ 	.word	index@(triton_poi_fused__native_batch_norm_legit_no_training_hardtanh_7)
        /*0020*/ 	.word	0x00000000


	//----- nvinfo : EIATTR_MIN_STACK_SIZE
	.align		4
.L_7:
        /*0024*/ 	.byte	0x04, 0x12
        /*0026*/ 	.short	(.L_9 - .L_8)
	.align		4
.L_8:
        /*0028*/ 	.word	index@(triton_poi_fused__native_batch_norm_legit_no_training_hardtanh_7)
        /*002c*/ 	.word	0x00000000
.L_9:


//--------------------- .nv.info.triton_poi_fused__native_batch_norm_legit_no_training_hardtanh_7 --------------------------
	.section	.nv.info.triton_poi_fused__native_batch_norm_legit_no_training_hardtanh_7,"",@"SHT_CUDA_INFO"
	.sectionflags	@""
	.align	4


	//----- nvinfo : EIATTR_CUDA_API_VERSION
	.align		4
        /*0000*/ 	.byte	0x04, 0x37
        /*0002*/ 	.short	(.L_11 - .L_10)
.L_10:
        /*0004*/ 	.word	0x0000007c


	//----- nvinfo : EIATTR_KPARAM_INFO
	.align		4
.L_11:
        /*0008*/ 	.byte	0x04, 0x17
        /*000a*/ 	.short	(.L_13 - .L_12)
.L_12:
        /*000c*/ 	.word	0x00000000
        /*0010*/ 	.short	0x0006
        /*0012*/ 	.short	0x0030
        /*0014*/ 	.byte	0x00, 0xf0, 0x11, 0x00


	//----- nvinfo : EIATTR_KPARAM_INFO
	.align		4
.L_13:
        /*0018*/ 	.byte	0x04, 0x17
        /*001a*/ 	.short	(.L_15 - .L_14)
.L_14:
        /*001c*/ 	.word	0x00000000
        /*0020*/ 	.short	0x0005
        /*0022*/ 	.short	0x0028
        /*0024*/ 	.byte	0x00, 0xf4, 0x21, 0x00


	//----- nvinfo : EIATTR_KPARAM_INFO
	.align		4
.L_15:
        /*0028*/ 	.byte	0x04, 0x17
        /*002a*/ 	.short	(.L_17 - .L_16)
.L_16:
        /*002c*/ 	.word	0x00000000
        /*0030*/ 	.short	0x0004
        /*0032*/ 	.short	0x0020
        /*0034*/ 	.byte	0x00, 0xf4, 0x21, 0x00


	//----- nvinfo : EIATTR_KPARAM_INFO
	.align		4
.L_17:
        /*0038*/ 	.byte	0x04, 0x17
        /*003a*/ 	.short	(.L_19 - .L_18)
.L_18:
        /*003c*/ 	.word	0x00000000
        /*0040*/ 	.short	0x0003
        /*0042*/ 	.short	0x0018
        /*0044*/ 	.byte	0x00, 0xf4, 0x21, 0x00


	//----- nvinfo : EIATTR_KPARAM_INFO
	.align		4
.L_19:
        /*0048*/ 	.byte	0x04, 0x17
        /*004a*/ 	.short	(.L_21 - .L_20)
.L_20:
        /*004c*/ 	.word	0x00000000
        /*0050*/ 	.short	0x0002
        /*0052*/ 	.short	0x0010
        /*0054*/ 	.byte	0x00, 0xf4, 0x21, 0x00


	//----- nvinfo : EIATTR_KPARAM_INFO
	.align		4
.L_21:
        /*0058*/ 	.byte	0x04, 0x17
        /*005a*/ 	.short	(.L_23 - .L_22)
.L_22:
        /*005c*/ 	.word	0x00000000
        /*0060*/ 	.short	0x0001
        /*0062*/ 	.short	0x0008
        /*0064*/ 	.byte	0x00, 0xf4, 0x21, 0x00


	//----- nvinfo : EIATTR_KPARAM_INFO
	.align		4
.L_23:
        /*0068*/ 	.byte	0x04, 0x17
        /*006a*/ 	.short	(.L_25 - .L_24)
.L_24:
        /*006c*/ 	.word	0x00000000
        /*0070*/ 	.short	0x0000
        /*0072*/ 	.short	0x0000
        /*0074*/ 	.byte	0x00, 0xf4, 0x21, 0x00


	//----- nvinfo : EIATTR_SPARSE_MMA_MASK
	.align		4
.L_25:
        /*0078*/ 	.byte	0x03, 0x50
        /*007a*/ 	.short	0x0000


	//----- nvinfo : EIATTR_MAXREG_COUNT
	.align		4
        /*007c*/ 	.byte	0x03, 0x1b
        /*007e*/ 	.short	0x00ff


	//----- nvinfo : EIATTR_EXIT_INSTR_OFFSETS
	.align		4
        /*0080*/ 	.byte	0x04, 0x1c
        /*0082*/ 	.short	(.L_27 - .L_26)


	//   ....[0]....
.L_26:
        /*0084*/ 	.word	0x00000d30


	//   ....[1]....
        /*0088*/ 	.word	0x00000d50


	//----- nvinfo : EIATTR_REQNTID
	.align		4
.L_27:
        /*008c*/ 	.byte	0x04, 0x10
        /*008e*/ 	.short	(.L_29 - .L_28)
.L_28:
        /*0090*/ 	.word	0x00000080
        /*0094*/ 	.word	0x00000001
        /*0098*/ 	.word	0x00000001


	//----- nvinfo : EIATTR_CBANK_PARAM_SIZE
	.align		4
.L_29:
        /*009c*/ 	.byte	0x03, 0x19
        /*009e*/ 	.short	0x0034


	//----- nvinfo : EIATTR_PARAM_CBANK
	.align		4
        /*00a0*/ 	.byte	0x04, 0x0a
        /*00a2*/ 	.short	(.L_31 - .L_30)
	.align		4
.L_30:
        /*00a4*/ 	.word	index@(.nv.constant0.triton_poi_fused__native_batch_norm_legit_no_training_hardtanh_7)
        /*00a8*/ 	.short	0x0210
        /*00aa*/ 	.short	0x0034


	//----- nvinfo : EIATTR_SW_WAR
	.align		4
.L_31:
        /*00ac*/ 	.byte	0x04, 0x36
        /*00ae*/ 	.short	(.L_33 - .L_32)
.L_32:
        /*00b0*/ 	.word	0x00000008
.L_33:


//--------------------- .nv.callgraph             --------------------------
	.section	.nv.callgraph,"",@"SHT_CUDA_CALLGRAPH"
	.align	4
	.sectionentsize	8
	.align		4
        /*0000*/ 	.word	0x00000000
	.align		4
        /*0004*/ 	.word	0xffffffff
	.align		4
        /*0008*/ 	.word	0x00000000
	.align		4
        /*000c*/ 	.word	0xfffffffe
	.align		4
        /*0010*/ 	.word	0x00000000
	.align		4
        /*0014*/ 	.word	0xfffffffd
	.align		4
        /*0018*/ 	.word	0x00000000
	.align		4
        /*001c*/ 	.word	0xfffffffc


//--------------------- .nv.constant4             --------------------------
	.section	.nv.constant4,"a",@progbits
	.align	8
	.align		8
.nv.constant4:
        /*0000*/ 	.dword	_$_str
	.align		8
        /*0008*/ 	.dword	_$_str_$_2


//--------------------- .text.triton_poi_fused__native_batch_norm_legit_no_training_hardtanh_7 --------------------------
	.section	.text.triton_poi_fused__native_batch_norm_legit_no_training_hardtanh_7,"ax",@progbits
	.align	128
        .global         triton_poi_fused__native_batch_norm_legit_no_training_hardtanh_7
        .type           triton_poi_fused__native_batch_norm_legit_no_training_hardtanh_7,@function
        .size           triton_poi_fused__native_batch_norm_legit_no_training_hardtanh_7,(.L_x_1 - triton_poi_fused__native_batch_norm_legit_no_training_hardtanh_7)
        .other          triton_poi_fused__native_batch_norm_legit_no_training_hardtanh_7,@"STO_CUDA_ENTRY STV_DEFAULT"
triton_poi_fused__native_batch_norm_legit_no_training_hardtanh_7:
.text.triton_poi_fused__native_batch_norm_legit_no_training_hardtanh_7:
[----:B------:R-:W0:Y:S02]  /*0000*/  LDC R1, c[0x0][0x28] ;  /* 0x00000a00ff017b82 */ /* 0x000e240000000800 */
[----:B------:R-:W1:Y:S01]  /*0010*/  S2R R0, SR_TID.X ;  /* 0x0000000000007919 */ /* 0x000e620000002100 */
[----:B------:R-:W2:Y:S01]  /*0020*/  LDC.64 R28, c[0x0][0x210] ;  /* 0x00008400ff1c7b82 */ /* 0x000ea20000000a00 */
[----:B------:R-:W-:Y:S02]  /*0030*/  CS2R R4, SRZ ;  /* 0x0000000000047805 */ /* 0x000fe4000001ff00 */
[----:B------:R-:W-:Y:S01]  /*0040*/  CS2R R6, SRZ ;  /* 0x0000000000067805 */ /* 0x000fe2000001ff00 */
[----:B------:R-:W3:Y:S01]  /*0050*/  S2R R3, SR_CTAID.X ;  /* 0x0000000000037919 */ /* 0x000ee20000002500 */
[----:B------:R-:W-:Y:S02]  /*0060*/  CS2R R8, SRZ ;  /* 0x0000000000087805 */ /* 0x000fe4000001ff00 */
[----:B------:R-:W-:Y:S01]  /*0070*/  CS2R R10, SRZ ;  /* 0x00000000000a7805 */ /* 0x000fe2000001ff00 */
[----:B------:R-:W-:Y:S01]  /*0080*/  ULDC.64 UR4, c[0x0][0x208] ;  /* 0x0000820000047ab9 */ /* 0x000fe20000000a00 */
[----:B------:R-:W4:Y:S08]  /*0090*/  LDC.64 R20, c[0x0][0x218] ;  /* 0x00008600ff147b82 */ /* 0x000f300000000a00 */
[----:B------:R-:W5:Y:S01]  /*00a0*/  LDC.64 R26, c[0x0][0x220] ;  /* 0x00008800ff1a7b82 */ /* 0x000f620000000a00 */
[----:B-1----:R-:W-:-:S05]  /*00b0*/  IMAD.SHL.U32 R0, R0, 0x4, RZ ;  /* 0x0000000400007824 */ /* 0x002fca00078e00ff */
[----:B------:R-:W-:-:S05]  /*00c0*/  LOP3.LUT R0, R0, 0x1fc, RZ, 0xc0, !PT ;  /* 0x000001fc00007812 */ /* 0x000fca00078ec0ff */
[----:B---3--:R-:W-:-:S04]  /*00d0*/  IMAD R2, R3, 0x400, R0 ;  /* 0x0000040003027824 */ /* 0x008fc800078e0200 */
[C---:B------:R-:W-:Y:S01]  /*00e0*/  IMAD.HI R0, R2.reuse, 0x38e38e39, RZ ;  /* 0x38e38e3902007827 */ /* 0x040fe200078e02ff */
[----:B------:R-:W-:-:S03]  /*00f0*/  ISETP.GE.AND P1, PT, R2, 0x1fa40, PT ;  /* 0x0001fa400200780c */ /* 0x000fc60003f26270 */
[----:B--2---:R-:W-:Y:S01]  /*0100*/  IMAD.WIDE R28, R2, 0x4, R28 ;  /* 0x00000004021c7825 */ /* 0x004fe200078e021c */
[----:B------:R-:W-:-:S04]  /*0110*/  SHF.R.U32.HI R3, RZ, 0x1f, R0 ;  /* 0x0000001fff037819 */ /* 0x000fc80000011600 */
[----:B------:R-:W-:-:S05]  /*0120*/  LEA.HI.SX32 R3, R0, R3, 0x1b ;  /* 0x0000000300037211 */ /* 0x000fca00078fdaff */
[----:B------:R-:W-:Y:S01]  /*0130*/  IMAD R3, R3, -0x90, R2 ;  /* 0xffffff7003037824 */ /* 0x000fe200078e0202 */
[----:B------:R-:W2:Y:S03]  /*0140*/  @!P1 LDG.E.128 R8, desc[UR4][R28.64] ;  /* 0x000000041c089981 */ /* 0x000ea6000c1e1d00 */
[----:B----4-:R-:W-:-:S05]  /*0150*/  IMAD.WIDE R12, R3, 0x4, R20 ;  /* 0x00000004030c7825 */ /* 0x010fca00078e0214 */
[----:B------:R1:W2:Y:S01]  /*0160*/  @!P1 LDG.E.EL.128 R4, desc[UR4][R12.64] ;  /* 0x000000040c049981 */ /* 0x0002a2000c2e1d00 */
[----:B------:R-:W-:-:S04]  /*0170*/  VIADD R0, R2, 0x200 ;  /* 0x0000020002007836 */ /* 0x000fc80000000000 */
[----:B------:R-:W-:-:S05]  /*0180*/  IMAD.HI R14, R0, 0x38e38e39, RZ ;  /* 0x38e38e39000e7827 */ /* 0x000fca00078e02ff */
[----:B------:R-:W-:-:S04]  /*0190*/  SHF.R.U32.HI R15, RZ, 0x1f, R14 ;  /* 0x0000001fff0f7819 */ /* 0x000fc8000001160e */
[----:B------:R-:W-:Y:S02]  /*01a0*/  LEA.HI.SX32 R15, R14, R15, 0x1b ;  /* 0x0000000f0e0f7211 */ /* 0x000fe400078fdaff */
[----:B------:R-:W-:Y:S02]  /*01b0*/  ISETP.GE.AND P0, PT, R0, 0x1fa40, PT ;  /* 0x0001fa400000780c */ /* 0x000fe40003f06270 */
[----:B-1----:R-:W-:Y:S01]  /*01c0*/  CS2R R12, SRZ ;  /* 0x00000000000c7805 */ /* 0x002fe2000001ff00 */
[----:B------:R-:W-:Y:S01]  /*01d0*/  IMAD R0, R15, -0x90, R0 ;  /* 0xffffff700f007824 */ /* 0x000fe200078e0200 */
[----:B------:R-:W-:Y:S02]  /*01e0*/  CS2R R14, SRZ ;  /* 0x00000000000e7805 */ /* 0x000fe4000001ff00 */
[----:B------:R-:W-:Y:S01]  /*01f0*/  CS2R R22, SRZ ;  /* 0x0000000000167805 */ /* 0x000fe2000001ff00 */
[----:B------:R-:W-:Y:S01]  /*0200*/  IMAD.WIDE R24, R0, 0x4, R20 ;  /* 0x0000000400187825 */ /* 0x000fe200078e0214 */
[----:B------:R-:W-:-:S02]  /*0210*/  CS2R R20, SRZ ;  /* 0x0000000000147805 */ /* 0x000fc4000001ff00 */
[----:B------:R-:W-:Y:S02]  /*0220*/  CS2R R16, SRZ ;  /* 0x0000000000107805 */ /* 0x000fe4000001ff00 */
[----:B------:R-:W-:Y:S02]  /*0230*/  CS2R R18, SRZ ;  /* 0x0000000000127805 */ /* 0x000fe4000001ff00 */
[----:B------:R5:W3:Y:S04]  /*0240*/  @!P0 LDG.E.128 R20, desc[UR4][R28.64+0x800] ;  /* 0x000800041c148981 */ /* 0x000ae8000c1e1d00 */
[----:B------:R1:W3:Y:S01]  /*0250*/  @!P0 LDG.E.EL.128 R16, desc[UR4][R24.64] ;  /* 0x0000000418108981 */ /* 0x0002e2000c2e1d00 */
[----:B-----5:R-:W-:Y:S01]  /*0260*/  IMAD.WIDE R28, R0, 0x4, R26 ;  /* 0x00000004001c7825 */ /* 0x020fe200078e021a */
[----:B-1----:R-:W-:-:S03]  /*0270*/  CS2R R24, SRZ ;  /* 0x0000000000187805 */ /* 0x002fc6000001ff00 */
[----:B--2---:R-:W-:Y:S01]  /*0280*/  FADD R4, -R4, R8 ;  /* 0x0000000804047221 */ /* 0x004fe20000000100 */
[----:B------:R-:W-:Y:S01]  /*0290*/  FADD R5, -R5, R9 ;  /* 0x0000000905057221 */ /* 0x000fe20000000100 */
[----:B------:R-:W-:-:S05]  /*02a0*/  IMAD.WIDE R8, R3, 0x4, R26 ;  /* 0x0000000403087825 */ /* 0x000fca00078e021a */
[----:B------:R-:W2:Y:S01]  /*02b0*/  @!P1 LDG.E.EL.128 R12, desc[UR4][R8.64] ;  /* 0x00000004080c9981 */ /* 0x000ea2000c2e1d00 */
[----:B------:R-:W-:-:S06]  /*02c0*/  CS2R R26, SRZ ;  /* 0x00000000001a7805 */ /* 0x000fcc000001ff00 */
[----:B------:R-:W4:Y:S01]  /*02d0*/  @!P0 LDG.E.EL.128 R24, desc[UR4][R28.64] ;  /* 0x000000041c188981 */ /* 0x000f22000c2e1d00 */
[----:B------:R-:W-:Y:S01]  /*02e0*/  FADD R6, -R6, R10 ;  /* 0x0000000a06067221 */ /* 0x000fe20000000100 */
[----:B------:R-:W-:Y:S01]  /*02f0*/  FADD R7, -R7, R11 ;  /* 0x0000000b07077221 */ /* 0x000fe20000000100 */
[----:B------:R-:W-:Y:S02]  /*0300*/  IMAD.MOV.U32 R11, RZ, RZ, 0x3e800000 ;  /* 0x3e800000ff0b7424 */ /* 0x000fe400078e00ff */
[----:B---3--:R-:W-:Y:S01]  /*0310*/  FADD R16, -R16, R20 ;  /* 0x0000001410107221 */ /* 0x008fe20000000100 */
[----:B------:R-:W-:Y:S01]  /*0320*/  FADD R22, -R18, R22 ;  /* 0x0000001612167221 */ /* 0x000fe20000000100 */
[----:B------:R-:W-:Y:S01]  /*0330*/  FADD R21, -R17, R21 ;  /* 0x0000001511157221 */ /* 0x000fe20000000100 */
[----:B------:R-:W-:Y:S01]  /*0340*/  FADD R23, -R19, R23 ;  /* 0x0000001713177221 */ /* 0x000fe20000000100 */
[----:B--2---:R-:W-:-:S06]  /*0350*/  FADD R8, R12, 9.9999997473787516356e-06 ;  /* 0x3727c5ac0c087421 */ /* 0x004fcc0000000000 */
[----:B------:R-:W1:Y:S01]  /*0360*/  MUFU.SQRT R8, R8 ;  /* 0x0000000800087308 */ /* 0x000e620000002000 */
[----:B------:R-:W-:Y:S01]  /*0370*/  FADD R9, R13, 9.9999997473787516356e-06 ;  /* 0x3727c5ac0d097421 */ /* 0x000fe20000000000 */
[----:B------:R-:W-:Y:S01]  /*0380*/  FADD R10, R14, 9.9999997473787516356e-06 ;  /* 0x3727c5ac0e0a7421 */ /* 0x000fe20000000000 */
[----:B------:R-:W-:-:S05]  /*0390*/  FADD R15, R15, 9.9999997473787516356e-06 ;  /* 0x3727c5ac0f0f7421 */ /* 0x000fca0000000000 */
[----:B------:R-:W2:Y:S01]  /*03a0*/  MUFU.SQRT R9, R9 ;  /* 0x0000000900097308 */ /* 0x000ea20000002000 */
[----:B-1----:R-:W-:-:S07]  /*03b0*/  FSETP.GT.AND P6, PT, R8, 8.50705917302346158658e+37, PT ;  /* 0x7e8000000800780b */ /* 0x002fce0003fc4000 */
[----:B------:R-:W1:Y:S01]  /*03c0*/  MUFU.SQRT R10, R10 ;  /* 0x0000000a000a7308 */ /* 0x000e620000002000 */
[----:B------:R-:W-:-:S07]  /*03d0*/  FSETP.GEU.AND P2, PT, R8, 1.175494350822287508e-38, PT ;  /* 0x008000000800780b */ /* 0x000fce0003f4e000 */
[----:B------:R-:W3:Y:S01]  /*03e0*/  MUFU.SQRT R12, R15 ;  /* 0x0000000f000c7308 */ /* 0x000ee20000002000 */
[----:B----4-:R-:W-:Y:S01]  /*03f0*/  FADD R25, R25, 9.9999997473787516356e-06 ;  /* 0x3727c5ac19197421 */ /* 0x010fe20000000000 */
[----:B------:R-:W-:Y:S01]  /*0400*/  FADD R24, R24, 9.9999997473787516356e-06 ;  /* 0x3727c5ac18187421 */ /* 0x000fe20000000000 */
[----:B------:R-:W-:Y:S01]  /*0410*/  FADD R28, R27, 9.9999997473787516356e-06 ;  /* 0x3727c5ac1b1c7421 */ /* 0x000fe20000000000 */
[----:B--2---:R-:W-:Y:S01]  /*0420*/  FSETP.GT.AND P3, PT, R9, 8.50705917302346158658e+37, PT ;  /* 0x7e8000000900780b */ /* 0x004fe20003f64000 */
[----:B------:R-:W-:Y:S01]  /*0430*/  FADD R26, R26, 9.9999997473787516356e-06 ;  /* 0x3727c5ac1a1a7421 */ /* 0x000fe20000000000 */
[----:B------:R-:W-:Y:S01]  /*0440*/  FSEL R27, R11, 1, P6 ;  /* 0x3f8000000b1b7808 */ /* 0x000fe20003000000 */
[----:B------:R-:W-:Y:S01]  /*0450*/  @P6 FMUL R8, R8, 0.25 ;  /* 0x3e80000008086820 */ /* 0x000fe20000400000 */
[----:B------:R-:W2:Y:S01]  /*0460*/  MUFU.SQRT R14, R25 ;  /* 0x00000019000e7308 */ /* 0x000ea20000002000 */
[----:B-1----:R-:W-:Y:S02]  /*0470*/  FSETP.GT.AND P4, PT, R10, 8.50705917302346158658e+37, PT ;  /* 0x7e8000000a00780b */ /* 0x002fe40003f84000 */
[----:B------:R-:W-:Y:S01]  /*0480*/  @!P2 FMUL R8, R8, 16777216 ;  /* 0x4b8000000808a820 */ /* 0x000fe20000400000 */
[----:B------:R-:W-:Y:S01]  /*0490*/  @!P2 FMUL R27, R27, 16777216 ;  /* 0x4b8000001b1ba820 */ /* 0x000fe20000400000 */
[----:B---3--:R-:W-:-:S03]  /*04a0*/  FSETP.GT.AND P6, PT, R12, 8.50705917302346158658e+37, PT ;  /* 0x7e8000000c00780b */ /* 0x008fc60003fc4000 */
[----:B------:R1:W3:Y:S01]  /*04b0*/  MUFU.SQRT R13, R24 ;  /* 0x00000018000d7308 */ /* 0x0002e20000002000 */
[----:B------:R-:W-:-:S07]  /*04c0*/  FSETP.GEU.AND P2, PT, R10, 1.175494350822287508e-38, PT ;  /* 0x008000000a00780b */ /* 0x000fce0003f4e000 */
[----:B------:R-:W4:Y:S01]  /*04d0*/  MUFU.SQRT R20, R26 ;  /* 0x0000001a00147308 */ /* 0x000f220000002000 */
[C---:B------:R-:W-:Y:S01]  /*04e0*/  FSETP.GEU.AND P5, PT, R9.reuse, 1.175494350822287508e-38, PT ;  /* 0x008000000900780b */ /* 0x040fe20003fae000 */
[----:B------:R-:W-:Y:S01]  /*04f0*/  @P3 FMUL R9, R9, 0.25 ;  /* 0x3e80000009093820 */ /* 0x000fe20000400000 */
[C---:B-1----:R-:W-:Y:S01]  /*0500*/  FSEL R24, R11.reuse, 1, P3 ;  /* 0x3f8000000b187808 */ /* 0x042fe20001800000 */
[----:B------:R-:W-:Y:S01]  /*0510*/  @P4 FMUL R10, R10, 0.25 ;  /* 0x3e8000000a0a4820 */ /* 0x000fe20000400000 */
[C---:B------:R-:W-:Y:S01]  /*0520*/  FSETP.GEU.AND P3, PT, R12.reuse, 1.175494350822287508e-38, PT ;  /* 0x008000000c00780b */ /* 0x040fe20003f6e000 */
[----:B------:R-:W-:Y:S01]  /*0530*/  @P6 FMUL R12, R12, 0.25 ;  /* 0x3e8000000c0c6820 */ /* 0x000fe20000400000 */
[C---:B------:R-:W-:Y:S01]  /*0540*/  FSEL R18, R11.reuse, 1, P4 ;  /* 0x3f8000000b127808 */ /* 0x040fe20002000000 */
[----:B------:R-:W1:Y:S01]  /*0550*/  MUFU.RCP R8, R8 ;  /* 0x0000000800087308 */ /* 0x000e620000001000 */
[----:B------:R-:W-:Y:S02]  /*0560*/  FSEL R17, R11, 1, P6 ;  /* 0x3f8000000b117808 */ /* 0x000fe40003000000 */
[----:B--2---:R-:W-:Y:S01]  /*0570*/  FSETP.GT.AND P6, PT, R14, 8.50705917302346158658e+37, PT ;  /* 0x7e8000000e00780b */ /* 0x004fe20003fc4000 */
[----:B------:R-:W-:Y:S01]  /*0580*/  @!P2 FMUL R10, R10, 16777216 ;  /* 0x4b8000000a0aa820 */ /* 0x000fe20000400000 */
[----:B---3--:R-:W-:-:S03]  /*0590*/  FSETP.GT.AND P4, PT, R13, 8.50705917302346158658e+37, PT ;  /* 0x7e8000000d00780b */ /* 0x008fc60003f84000 */
[----:B------:R-:W2:Y:S01]  /*05a0*/  MUFU.SQRT R15, R28 ;  /* 0x0000001c000f7308 */ /* 0x000ea20000002000 */
[----:B------:R-:W-:Y:S01]  /*05b0*/  @!P2 FMUL R18, R18, 16777216 ;  /* 0x4b8000001212a820 */ /* 0x000fe20000400000 */
[----:B----4-:R-:W-:Y:S01]  /*05c0*/  FSETP.GT.AND P2, PT, R20, 8.50705917302346158658e+37, PT ;  /* 0x7e8000001400780b */ /* 0x010fe20003f44000 */
[----:B------:R-:W-:Y:S01]  /*05d0*/  @!P3 FMUL R12, R12, 16777216 ;  /* 0x4b8000000c0cb820 */ /* 0x000fe20000400000 */
[----:B------:R-:W-:Y:S01]  /*05e0*/  @!P3 FMUL R17, R17, 16777216 ;  /* 0x4b8000001111b820 */ /* 0x000fe20000400000 */
[----:B------:R-:W-:Y:S01]  /*05f0*/  @!P5 FMUL R9, R9, 16777216 ;  /* 0x4b8000000909d820 */ /* 0x000fe20000400000 */
[----:B------:R-:W-:Y:S01]  /*0600*/  FSETP.GEU.AND P3, PT, R14, 1.175494350822287508e-38, PT ;  /* 0x008000000e00780b */ /* 0x000fe20003f6e000 */
[----:B-1----:R-:W-:Y:S01]  /*0610*/  FMUL R27, R8, R27 ;  /* 0x0000001b081b7220 */ /* 0x002fe20000400000 */
[----:B------:R-:W-:Y:S01]  /*0620*/  @!P5 FMUL R24, R24, 16777216 ;  /* 0x4b8000001818d820 */ /* 0x000fe20000400000 */
[----:B------:R-:W-:Y:S01]  /*0630*/  @P6 FMUL R14, R14, 0.25 ;  /* 0x3e8000000e0e6820 */ /* 0x000fe20000400000 */
[----:B------:R-:W-:-:S02]  /*0640*/  FSEL R8, R11, 1, P6 ;  /* 0x3f8000000b087808 */ /* 0x000fc40003000000 */
[C---:B------:R-:W-:Y:S01]  /*0650*/  FSETP.GEU.AND P5, PT, R13.reuse, 1.175494350822287508e-38, PT ;  /* 0x008000000d00780b */ /* 0x040fe20003fae000 */
[----:B------:R-:W-:Y:S01]  /*0660*/  @P4 FMUL R13, R13, 0.25 ;  /* 0x3e8000000d0d4820 */ /* 0x000fe20000400000 */
[----:B------:R-:W-:Y:S02]  /*0670*/  FSEL R29, R11, 1, P4 ;  /* 0x3f8000000b1d7808 */ /* 0x000fe40002000000 */
[----:B--2---:R-:W-:Y:S01]  /*0680*/  FSETP.GT.AND P6, PT, R15, 8.50705917302346158658e+37, PT ;  /* 0x7e8000000f00780b */ /* 0x004fe20003fc4000 */
[----:B------:R1:W2:Y:S01]  /*0690*/  MUFU.RCP R25, R9 ;  /* 0x0000000900197308 */ /* 0x0002a20000001000 */
[C---:B------:R-:W-:Y:S01]  /*06a0*/  FSETP.GEU.AND P4, PT, R20.reuse, 1.175494350822287508e-38, PT ;  /* 0x008000001400780b */ /* 0x040fe20003f8e000 */
[----:B------:R-:W-:Y:S01]  /*06b0*/  @P2 FMUL R20, R20, 0.25 ;  /* 0x3e80000014142820 */ /* 0x000fe20000400000 */
[----:B-1----:R-:W-:Y:S02]  /*06c0*/  FSEL R9, R11, 1, P2 ;  /* 0x3f8000000b097808 */ /* 0x002fe40001000000 */
[----:B------:R-:W-:-:S03]  /*06d0*/  FSETP.GEU.AND P2, PT, R15, 1.175494350822287508e-38, PT ;  /* 0x008000000f00780b */ /* 0x000fc60003f4e000 */
[----:B------:R-:W1:Y:S04]  /*06e0*/  MUFU.RCP R19, R10 ;  /* 0x0000000a00137308 */ /* 0x000e680000001000 */
[----:B------:R-:W-:Y:S02]  /*06f0*/  @P6 FMUL R15, R15, 0.25 ;  /* 0x3e8000000f0f6820 */ /* 0x000fe40000400000 */
[----:B------:R-:W-:Y:S02]  /*0700*/  @!P4 FMUL R20, R20, 16777216 ;  /* 0x4b8000001414c820 */ /* 0x000fe40000400000 */
[----:B------:R-:W3:Y:S01]  /*0710*/  MUFU.RCP R12, R12 ;  /* 0x0000000c000c7308 */ /* 0x000ee20000001000 */
[----:B------:R-:W-:Y:S01]  /*0720*/  @!P3 FMUL R14, R14, 16777216 ;  /* 0x4b8000000e0eb820 */ /* 0x000fe20000400000 */
[----:B------:R-:W-:Y:S01]  /*0730*/  @!P2 FMUL R15, R15, 16777216 ;  /* 0x4b8000000f0fa820 */ /* 0x000fe20000400000 */
[----:B--2---:R-:W-:-:S05]  /*0740*/  FMUL R24, R25, R24 ;  /* 0x0000001819187220 */ /* 0x004fca0000400000 */
[----:B------:R-:W2:Y:S01]  /*0750*/  MUFU.RCP R25, R14 ;  /* 0x0000000e00197308 */ /* 0x000ea20000001000 */
[----:B-1----:R-:W-:Y:S01]  /*0760*/  FMUL R26, R19, R18 ;  /* 0x00000012131a7220 */ /* 0x002fe20000400000 */
[----:B------:R-:W-:Y:S01]  /*0770*/  @!P3 FMUL R8, R8, 16777216 ;  /* 0x4b8000000808b820 */ /* 0x000fe20000400000 */
[----:B------:R-:W-:Y:S01]  /*0780*/  @!P4 FMUL R9, R9, 16777216 ;  /* 0x4b8000000909c820 */ /* 0x000fe20000400000 */
[----:B------:R-:W1:Y:S04]  /*0790*/  LDC.64 R18, c[0x0][0x228] ;  /* 0x00008a00ff127b82 */ /* 0x000e680000000a00 */
[----:B------:R-:W4:Y:S01]  /*07a0*/  MUFU.RCP R20, R20 ;  /* 0x0000001400147308 */ /* 0x000f220000001000 */
[----:B---3--:R-:W-:Y:S01]  /*07b0*/  FMUL R12, R12, R17 ;  /* 0x000000110c0c7220 */ /* 0x008fe20000400000 */
[----:B------:R-:W-:-:S06]  /*07c0*/  FMUL R17, R26, R6 ;  /* 0x000000061a117220 */ /* 0x000fcc0000400000 */
[----:B------:R-:W3:Y:S01]  /*07d0*/  MUFU.RCP R15, R15 ;  /* 0x0000000f000f7308 */ /* 0x000ee20000001000 */
[----:B------:R-:W-:Y:S01]  /*07e0*/  FSEL R6, R11, 1, P6 ;  /* 0x3f8000000b067808 */ /* 0x000fe20003000000 */
[----:B--2---:R-:W-:-:S04]  /*07f0*/  FMUL R28, R25, R8 ;  /* 0x00000008191c7220 */ /* 0x004fc80000400000 */
[----:B------:R-:W-:Y:S01]  /*0800*/  @!P2 FMUL R6, R6, 16777216 ;  /* 0x4b8000000606a820 */ /* 0x000fe20000400000 */
[----:B----4-:R-:W-:-:S04]  /*0810*/  FMUL R25, R20, R9 ;  /* 0x0000000914197220 */ /* 0x010fc80000400000 */
[----:B------:R-:W-:Y:S01]  /*0820*/  FMUL R25, R25, R22 ;  /* 0x0000001619197220 */ /* 0x000fe20000400000 */
[----:B---3--:R-:W-:-:S04]  /*0830*/  FMUL R26, R15, R6 ;  /* 0x000000060f1a7220 */ /* 0x008fc80000400000 */
[----:B------:R-:W-:Y:S02]  /*0840*/  FMUL R26, R26, R23 ;  /* 0x000000171a1a7220 */ /* 0x000fe40000400000 */
[----:B------:R-:W2:Y:S01]  /*0850*/  LDC.64 R22, c[0x0][0x230] ;  /* 0x00008c00ff167b82 */ /* 0x000ea20000000a00 */
[----:B------:R-:W-:-:S04]  /*0860*/  @!P5 FMUL R13, R13, 16777216 ;  /* 0x4b8000000d0dd820 */ /* 0x000fc80000400000 */
[----:B------:R-:W3:Y:S01]  /*0870*/  MUFU.RCP R10, R13 ;  /* 0x0000000d000a7308 */ /* 0x000ee20000001000 */
[----:B------:R-:W-:Y:S01]  /*0880*/  @!P5 FMUL R29, R29, 16777216 ;  /* 0x4b8000001d1dd820 */ /* 0x000fe20000400000 */
[----:B------:R-:W-:Y:S01]  /*0890*/  FMUL R12, R12, R7 ;  /* 0x000000070c0c7220 */ /* 0x000fe20000400000 */
[----:B------:R-:W-:Y:S01]  /*08a0*/  FMUL R24, R24, R5 ;  /* 0x0000000518187220 */ /* 0x000fe20000400000 */
[----:B------:R-:W-:Y:S01]  /*08b0*/  FMUL R27, R27, R4 ;  /* 0x000000041b1b7220 */ /* 0x000fe20000400000 */
[----:B------:R-:W-:Y:S02]  /*08c0*/  CS2R R4, SRZ ;  /* 0x0000000000047805 */ /* 0x000fe4000001ff00 */
[----:B------:R-:W-:Y:S02]  /*08d0*/  CS2R R6, SRZ ;  /* 0x0000000000067805 */ /* 0x000fe4000001ff00 */
[----:B------:R-:W-:Y:S01]  /*08e0*/  CS2R R8, SRZ ;  /* 0x0000000000087805 */ /* 0x000fe2000001ff00 */
[----:B-1----:R-:W-:-:S05]  /*08f0*/  IMAD.WIDE R14, R3, 0x4, R18 ;  /* 0x00000004030e7825 */ /* 0x002fca00078e0212 */
[----:B------:R-:W4:Y:S01]  /*0900*/  @!P1 LDG.E.EL.128 R4, desc[UR4][R14.64] ;  /* 0x000000040e049981 */ /* 0x000f22000c2e1d00 */
[----:B---3--:R-:W-:Y:S01]  /*0910*/  FMUL R29, R10, R29 ;  /* 0x0000001d0a1d7220 */ /* 0x008fe20000400000 */
[----:B------:R-:W-:Y:S01]  /*0920*/  CS2R R10, SRZ ;  /* 0x00000000000a7805 */ /* 0x000fe2000001ff00 */
[----:B--2---:R-:W-:-:S05]  /*0930*/  IMAD.WIDE R22, R3, 0x4, R22 ;  /* 0x0000000403167825 */ /* 0x004fca00078e0216 */
[----:B------:R1:W4:Y:S02]  /*0940*/  @!P1 LDG.E.EL.128 R8, desc[UR4][R22.64] ;  /* 0x0000000416089981 */ /* 0x000324000c2e1d00 */
[----:B-1----:R-:W1:Y:S01]  /*0950*/  LDC.64 R22, c[0x0][0x230] ;  /* 0x00008c00ff167b82 */ /* 0x002e620000000a00 */
[----:B------:R-:W-:Y:S01]  /*0960*/  FMUL R28, R28, R21 ;  /* 0x000000151c1c7220 */ /* 0x000fe20000400000 */
[----:B------:R-:W-:Y:S01]  /*0970*/  CS2R R14, SRZ ;  /* 0x00000000000e7805 */ /* 0x000fe2000001ff00 */
[----:B------:R-:W-:-:S04]  /*0980*/  IMAD.WIDE R20, R0, 0x4, R18 ;  /* 0x0000000400147825 */ /* 0x000fc800078e0212 */
[----:B-1----:R-:W-:Y:S01]  /*0990*/  IMAD.WIDE R18, R0, 0x4, R22 ;  /* 0x0000000400127825 */ /* 0x002fe200078e0216 */
[----:B------:R-:W-:-:S03]  /*09a0*/  CS2R R22, SRZ ;  /* 0x0000000000167805 */ /* 0x000fc6000001ff00 */
[----:B----4-:R-:W-:Y:S01]  /*09b0*/  FFMA R7, R12, R7, R11 ;  /* 0x000000070c077223 */ /* 0x010fe2000000000b */
[----:B------:R-:W-:-:S06]  /*09c0*/  CS2R R12, SRZ ;  /* 0x00000000000c7805 */ /* 0x000fcc000001ff00 */
[----:B------:R1:W2:Y:S02]  /*09d0*/  @!P0 LDG.E.EL.128 R12, desc[UR4][R20.64] ;  /* 0x00000004140c8981 */ /* 0x0002a4000c2e1d00 */
[----:B-1----:R-:W-:-:S06]  /*09e0*/  CS2R R20, SRZ ;  /* 0x0000000000147805 */ /* 0x002fcc000001ff00 */
[----:B------:R-:W2:Y:S01]  /*09f0*/  @!P0 LDG.E.EL.128 R20, desc[UR4][R18.64] ;  /* 0x0000000412148981 */ /* 0x000ea2000c2e1d00 */
[----:B------:R-:W-:Y:S01]  /*0a00*/  FSETP.GTU.AND P2, PT, R7, RZ, PT ;  /* 0x000000ff0700720b */ /* 0x000fe20003f4c000 */
[----:B------:R-:W-:-:S03]  /*0a10*/  FFMA R6, R17, R6, R10 ;  /* 0x0000000611067223 */ /* 0x000fc6000000000a */
[----:B------:R-:W-:Y:S01]  /*0a20*/  FSEL R7, R7, RZ, P2 ;  /* 0x000000ff07077208 */ /* 0x000fe20001000000 */
[----:B------:R-:W-:Y:S01]  /*0a30*/  FFMA R5, R24, R5, R9 ;  /* 0x0000000518057223 */ /* 0x000fe20000000009 */
[----:B------:R-:W-:Y:S02]  /*0a40*/  FFMA R4, R27, R4, R8 ;  /* 0x000000041b047223 */ /* 0x000fe40000000008 */
[----:B------:R-:W-:Y:S01]  /*0a50*/  FSETP.GEU.AND P3, PT, R7, 6, PT ;  /* 0x40c000000700780b */ /* 0x000fe20003f6e000 */
[----:B------:R-:W1:Y:S01]  /*0a60*/  LDC.64 R8, c[0x0][0x238] ;  /* 0x00008e00ff087b82 */ /* 0x000e620000000a00 */
[----:B------:R-:W-:Y:S02]  /*0a70*/  FSETP.GTU.AND P5, PT, R6, RZ, PT ;  /* 0x000000ff0600720b */ /* 0x000fe40003fac000 */
[----:B------:R-:W-:Y:S02]  /*0a80*/  FSETP.GTU.AND P6, PT, R5, RZ, PT ;  /* 0x000000ff0500720b */ /* 0x000fe40003fcc000 */
[----:B------:R-:W-:-:S02]  /*0a90*/  FSETP.GTU.AND P2, PT, R4, RZ, PT ;  /* 0x000000ff0400720b */ /* 0x000fc40003f4c000 */
[----:B------:R-:W-:Y:S02]  /*0aa0*/  FSEL R6, R6, RZ, P5 ;  /* 0x000000ff06067208 */ /* 0x000fe40002800000 */
[----:B------:R-:W-:Y:S01]  /*0ab0*/  FSEL R5, R5, RZ, P6 ;  /* 0x000000ff05057208 */ /* 0x000fe20003000000 */
[----:B------:R-:W-:Y:S01]  /*0ac0*/  FMUL R29, R29, R16 ;  /* 0x000000101d1d7220 */ /* 0x000fe20000400000 */
[C---:B------:R-:W-:Y:S02]  /*0ad0*/  FSETP.NAN.AND P6, PT, R7.reuse, R7, PT ;  /* 0x000000070700720b */ /* 0x040fe40003fc8000 */
[----:B------:R-:W-:Y:S02]  /*0ae0*/  FSEL R4, R4, RZ, P2 ;  /* 0x000000ff04047208 */ /* 0x000fe40001000000 */
[----:B------:R-:W-:Y:S02]  /*0af0*/  FSETP.GEU.AND P2, PT, R6, 6, PT ;  /* 0x40c000000600780b */ /* 0x000fe40003f4e000 */
[----:B------:R-:W-:-:S02]  /*0b00*/  @P3 SEL R7, R7, 0x40c00000, P6 ;  /* 0x40c0000007073807 */ /* 0x000fc40003000000 */
[----:B------:R-:W-:Y:S01]  /*0b10*/  FSETP.GEU.AND P3, PT, R5, 6, PT ;  /* 0x40c000000500780b */ /* 0x000fe20003f6e000 */
[----:B-1----:R-:W-:-:S04]  /*0b20*/  IMAD.WIDE R8, R2, 0x4, R8 ;  /* 0x0000000402087825 */ /* 0x002fc800078e0208 */
[----:B--2---:R-:W-:Y:S01]  /*0b30*/  FFMA R15, R26, R15, R23 ;  /* 0x0000000f1a0f7223 */ /* 0x004fe20000000017 */
[----:B------:R-:W-:Y:S01]  /*0b40*/  FFMA R13, R28, R13, R21 ;  /* 0x0000000d1c0d7223 */ /* 0x000fe20000000015 */
[----:B------:R-:W-:-:S03]  /*0b50*/  FFMA R14, R25, R14, R22 ;  /* 0x0000000e190e7223 */ /* 0x000fc60000000016 */
[----:B------:R-:W-:Y:S01]  /*0b60*/  FSETP.GTU.AND P4, PT, R15, RZ, PT ;  /* 0x000000ff0f00720b */ /* 0x000fe20003f8c000 */
[----:B------:R-:W-:Y:S01]  /*0b70*/  FFMA R12, R29, R12, R20 ;  /* 0x0000000c1d0c7223 */ /* 0x000fe20000000014 */
[----:B------:R-:W-:Y:S02]  /*0b80*/  FSETP.GTU.AND P5, PT, R14, RZ, PT ;  /* 0x000000ff0e00720b */ /* 0x000fe40003fac000 */
[----:B------:R-:W-:Y:S02]  /*0b90*/  FSETP.GTU.AND P6, PT, R13, RZ, PT ;  /* 0x000000ff0d00720b */ /* 0x000fe40003fcc000 */
[----:B------:R-:W-:Y:S02]  /*0ba0*/  FSEL R15, R15, RZ, P4 ;  /* 0x000000ff0f0f7208 */ /* 0x000fe40002000000 */
[----:B------:R-:W-:Y:S02]  /*0bb0*/  FSETP.GEU.AND P4, PT, R4, 6, PT ;  /* 0x40c000000400780b */ /* 0x000fe40003f8e000 */
[----:B------:R-:W-:-:S02]  /*0bc0*/  FSEL R14, R14, RZ, P5 ;  /* 0x000000ff0e0e7208 */ /* 0x000fc40002800000 */
[----:B------:R-:W-:Y:S02]  /*0bd0*/  FSEL R13, R13, RZ, P6 ;  /* 0x000000ff0d0d7208 */ /* 0x000fe40003000000 */
[----:B------:R-:W-:Y:S02]  /*0be0*/  FSETP.GTU.AND P5, PT, R12, RZ, PT ;  /* 0x000000ff0c00720b */ /* 0x000fe40003fac000 */
[----:B------:R-:W-:Y:S02]  /*0bf0*/  FSETP.NAN.AND P6, PT, R6, R6, PT ;  /* 0x000000060600720b */ /* 0x000fe40003fc8000 */
[----:B------:R-:W-:Y:S02]  /*0c00*/  FSEL R12, R12, RZ, P5 ;  /* 0x000000ff0c0c7208 */ /* 0x000fe40002800000 */
[----:B------:R-:W-:Y:S02]  /*0c10*/  @P2 SEL R6, R6, 0x40c00000, P6 ;  /* 0x40c0000006062807 */ /* 0x000fe40003000000 */
[----:B------:R-:W-:-:S02]  /*0c20*/  FSETP.NAN.AND P5, PT, R5, R5, PT ;  /* 0x000000050500720b */ /* 0x000fc40003fa8000 */
[----:B------:R-:W-:Y:S02]  /*0c30*/  FSETP.GEU.AND P2, PT, R15, 6, PT ;  /* 0x40c000000f00780b */ /* 0x000fe40003f4e000 */
[C---:B------:R-:W-:Y:S02]  /*0c40*/  FSETP.NAN.AND P6, PT, R4.reuse, R4, PT ;  /* 0x000000040400720b */ /* 0x040fe40003fc8000 */
[----:B------:R-:W-:Y:S02]  /*0c50*/  @P3 SEL R5, R5, 0x40c00000, P5 ;  /* 0x40c0000005053807 */ /* 0x000fe40002800000 */
[----:B------:R-:W-:Y:S02]  /*0c60*/  @P4 SEL R4, R4, 0x40c00000, P6 ;  /* 0x40c0000004044807 */ /* 0x000fe40003000000 */
[----:B------:R-:W-:Y:S02]  /*0c70*/  FSETP.GEU.AND P3, PT, R14, 6, PT ;  /* 0x40c000000e00780b */ /* 0x000fe40003f6e000 */
[----:B------:R-:W-:-:S02]  /*0c80*/  FSETP.GEU.AND P5, PT, R13, 6, PT ;  /* 0x40c000000d00780b */ /* 0x000fc40003fae000 */
[----:B------:R-:W-:Y:S02]  /*0c90*/  FSETP.GEU.AND P4, PT, R12, 6, PT ;  /* 0x40c000000c00780b */ /* 0x000fe40003f8e000 */
[C---:B------:R-:W-:Y:S01]  /*0ca0*/  FSETP.NAN.AND P6, PT, R15.reuse, R15, PT ;  /* 0x0000000f0f00720b */ /* 0x040fe20003fc8000 */
[----:B------:R1:W-:Y:S01]  /*0cb0*/  @!P1 STG.E.128 desc[UR4][R8.64], R4 ;  /* 0x0000000408009986 */ /* 0x0003e2000c101d04 */
[----:B------:R-:W-:Y:S02]  /*0cc0*/  FSETP.NAN.AND P1, PT, R14, R14, PT ;  /* 0x0000000e0e00720b */ /* 0x000fe40003f28000 */
[----:B------:R-:W-:Y:S02]  /*0cd0*/  @P2 SEL R15, R15, 0x40c00000, P6 ;  /* 0x40c000000f0f2807 */ /* 0x000fe40003000000 */
[----:B------:R-:W-:Y:S02]  /*0ce0*/  FSETP.NAN.AND P6, PT, R13, R13, PT ;  /* 0x0000000d0d00720b */ /* 0x000fe40003fc8000 */
[----:B------:R-:W-:-:S02]  /*0cf0*/  FSETP.NAN.AND P2, PT, R12, R12, PT ;  /* 0x0000000c0c00720b */ /* 0x000fc40003f48000 */
[----:B------:R-:W-:Y:S02]  /*0d00*/  @P3 SEL R14, R14, 0x40c00000, P1 ;  /* 0x40c000000e0e3807 */ /* 0x000fe40000800000 */
[----:B------:R-:W-:Y:S02]  /*0d10*/  @P5 SEL R13, R13, 0x40c00000, P6 ;  /* 0x40c000000d0d5807 */ /* 0x000fe40003000000 */
[----:B------:R-:W-:Y:S01]  /*0d20*/  @P4 SEL R12, R12, 0x40c00000, P2 ;  /* 0x40c000000c0c4807 */ /* 0x000fe20001000000 */
[----:B------:R-:W-:Y:S06]  /*0d30*/  @P0 EXIT ;  /* 0x000000000000094d */ /* 0x000fec0003800000 */
[----:B------:R-:W-:Y:S01]  /*0d40*/  STG.E.128 desc[UR4][R8.64+0x800], R12 ;  /* 0x0008000c08007986 */ /* 0x000fe2000c101d04 */
[----:B------:R-:W-:Y:S05]  /*0d50*/  EXIT ;  /* 0x000000000000794d */ /* 0x000fea0003800000 */
.L_x_0:
[----:B------:R-:W-:-:S00]  /*0d60*/  BRA `(.L_x_0) ;  /* 0xfffffffc00fc7947 */ /* 0x000fc0000383ffff */
[----:B------:R-:W-:-:S00]  /*0d70*/  NOP ;  /* 0x0000000000007918 */ /* 0x000fc00000000000 */
        /* <DEDUP_REMOVED lines=8> */
.L_x_1:


//--------------------- .nv.global.init           --------------------------
	.section	.nv.global.init,"aw",@progbits
.nv.global.init:
	.type		_$_str,@object
	.size		_$_str,(_$_str_$_2 - _$_str)
_$_str:
        /*0000*/ 	.byte	0x5f, 0x5f, 0x43, 0x55, 0x44, 0x41, 0x5f, 0x46, 0x54, 0x5a, 0x00
	.type		_$_str_$_2,@object
	.size		_$_str_$_2,(.L_1 - _$_str_$_2)
_$_str_$_2:
        /*000b*/ 	.byte	0x5f, 0x5f, 0x43, 0x55, 0x44, 0x41, 0x5f, 0x50, 0x52, 0x45, 0x43, 0x5f, 0x53, 0x51, 0x52, 0x54
        /*001b*/ 	.byte	0x00
.L_1:


//--------------------- .nv.constant0.triton_poi_fused__native_batch_norm_legit_no_training_hardtanh_7 --------------------------
	.section	.nv.constant0.triton_poi_fused__native_batch_norm_legit_no_training_hardtanh_7,"a",@progbits
	.sectionflags	@""
	.align	4
.nv.constant0.triton_poi_fused__native_batch_norm_legit_no_training_hardtanh_7:
	.zero		580
